//
// Generated by NVIDIA NVVM Compiler
//
// Compiler Build ID: CL-36424714
// Cuda compilation tools, release 13.0, V13.0.88
// Based on NVVM 20.0.0
//

.version 9.0
.target sm_100
.address_size 64

	// .globl	_Z4k_ttiiiiPKiS0_S0_S0_S0_PKdPd

.visible .entry _Z4k_ttiiiiPKiS0_S0_S0_S0_PKdPd(
	.param .u32 _Z4k_ttiiiiPKiS0_S0_S0_S0_PKdPd_param_0,
	.param .u32 _Z4k_ttiiiiPKiS0_S0_S0_S0_PKdPd_param_1,
	.param .u32 _Z4k_ttiiiiPKiS0_S0_S0_S0_PKdPd_param_2,
	.param .u32 _Z4k_ttiiiiPKiS0_S0_S0_S0_PKdPd_param_3,
	.param .u64 .ptr .align 1 _Z4k_ttiiiiPKiS0_S0_S0_S0_PKdPd_param_4,
	.param .u64 .ptr .align 1 _Z4k_ttiiiiPKiS0_S0_S0_S0_PKdPd_param_5,
	.param .u64 .ptr .align 1 _Z4k_ttiiiiPKiS0_S0_S0_S0_PKdPd_param_6,
	.param .u64 .ptr .align 1 _Z4k_ttiiiiPKiS0_S0_S0_S0_PKdPd_param_7,
	.param .u64 .ptr .align 1 _Z4k_ttiiiiPKiS0_S0_S0_S0_PKdPd_param_8,
	.param .u64 .ptr .align 1 _Z4k_ttiiiiPKiS0_S0_S0_S0_PKdPd_param_9,
	.param .u64 .ptr .align 1 _Z4k_ttiiiiPKiS0_S0_S0_S0_PKdPd_param_10
)
{


	ret;

}


// ===== COMPILED SASS (sm_100) =====

	.target	sm_100

	.elftype	@"ET_EXEC"


//--------------------- .note.nv.tkinfo           --------------------------
	.section	.note.nv.tkinfo,"",@"SHT_NOTE"
	.sectionflags	@"SHF_NOTE_NV_TKINFO"
	.tkinfo
        /*0018*/ 	.word	0x00000002
        /*0030*/ 	.string	""
        /*0030*/ 	.string	"ptxas"
        /*0030*/ 	.string	"Cuda compilation tools, release 13.0, V13.0.88"
        /*0030*/ 	.string	"Build cuda_13.0.r13.0/compiler.36424714_0"
        /*0030*/ 	.string	"-arch sm_100 -m 64 "



//--------------------- .note.nv.cuinfo           --------------------------
	.section	.note.nv.cuinfo,"",@"SHT_NOTE"
	.sectionflags	@"SHF_NOTE_NV_CUINFO"
        /*0018*/ 	.short	0x0002
        /*001a*/ 	.short	0x0064
        /*001c*/ 	.short	0x0082
	.zero		2


//--------------------- .nv.info                  --------------------------
	.section	.nv.info,"",@"SHT_CUDA_INFO"
	.align	4


	//----- nvinfo : EIATTR_REGCOUNT
	.align		4
        /*0000*/ 	.byte	0x04, 0x2f
        /*0002*/ 	.short	(.L_1 - .L_0)
	.align		4
.L_0:
        /*0004*/ 	.word	index@(_Z4k_ttiiiiPKiS0_S0_S0_S0_PKdPd)
        /*0008*/ 	.word	0x00000004


	//----- nvinfo : EIATTR_FRAME_SIZE
	.align		4
.L_1:
        /*000c*/ 	.byte	0x04, 0x11
        /*000e*/ 	.short	(.L_3 - .L_2)
	.align		4
.L_2:
        /*0010*/ 	.word	index@(_Z4k_ttiiiiPKiS0_S0_S0_S0_PKdPd)
        /*0014*/ 	.word	0x00000000


	//----- nvinfo : EIATTR_MIN_STACK_SIZE
	.align		4
.L_3:
        /*0018*/ 	.byte	0x04, 0x12
        /*001a*/ 	.short	(.L_5 - .L_4)
	.align		4
.L_4:
        /*001c*/ 	.word	index@(_Z4k_ttiiiiPKiS0_S0_S0_S0_PKdPd)
        /*0020*/ 	.word	0x00000000
.L_5:


//--------------------- .nv.compat                --------------------------
	.section	.nv.compat,"",@"SHT_CUDA_COMPAT_INFO"
	.align	4
        /*0000*/ 	.byte	0x02, 0x09, 0x00, 0x00, 0x02, 0x02, 0x01, 0x00, 0x02, 0x05, 0x05, 0x00, 0x03, 0x07, 0x01, 0x01
        /*0010*/ 	.byte	0x02, 0x03, 0x00, 0x00, 0x02, 0x06, 0x01, 0x00, 0x04, 0x0b, 0x08, 0x00, 0x09, 0x00, 0x00, 0x00
        /*0020*/ 	.byte	0x00, 0x00, 0x00, 0x00


//--------------------- .nv.info._Z4k_ttiiiiPKiS0_S0_S0_S0_PKdPd --------------------------
	.section	.nv.info._Z4k_ttiiiiPKiS0_S0_S0_S0_PKdPd,"",@"SHT_CUDA_INFO"
	.sectionflags	@""
	.align	4


	//----- nvinfo : EIATTR_CUDA_API_VERSION
	.align		4
        /*0000*/ 	.byte	0x04, 0x37
        /*0002*/ 	.short	(.L_7 - .L_6)
.L_6:
        /*0004*/ 	.word	0x00000082


	//----- nvinfo : EIATTR_KPARAM_INFO
	.align		4
.L_7:
        /*0008*/ 	.byte	0x04, 0x17
        /*000a*/ 	.short	(.L_9 - .L_8)
.L_8:
        /*000c*/ 	.word	0x00000000
        /*0010*/ 	.short	0x000a
        /*0012*/ 	.short	0x0040
        /*0014*/ 	.byte	0x00, 0xf5, 0x21, 0x00


	//----- nvinfo : EIATTR_KPARAM_INFO
	.align		4
.L_9:
        /*0018*/ 	.byte	0x04, 0x17
        /*001a*/ 	.short	(.L_11 - .L_10)
.L_10:
        /*001c*/ 	.word	0x00000000
        /*0020*/ 	.short	0x0009
        /*0022*/ 	.short	0x0038
        /*0024*/ 	.byte	0x00, 0xf5, 0x21, 0x00


	//----- nvinfo : EIATTR_KPARAM_INFO
	.align		4
.L_11:
        /*0028*/ 	.byte	0x04, 0x17
        /*002a*/ 	.short	(.L_13 - .L_12)
.L_12:
        /*002c*/ 	.word	0x00000000
        /*0030*/ 	.short	0x0008
        /*0032*/ 	.short	0x0030
        /*0034*/ 	.byte	0x00, 0xf5, 0x21, 0x00


	//----- nvinfo : EIATTR_KPARAM_INFO
	.align		4
.L_13:
        /*0038*/ 	.byte	0x04, 0x17
        /*003a*/ 	.short	(.L_15 - .L_14)
.L_14:
        /*003c*/ 	.word	0x00000000
        /*0040*/ 	.short	0x0007
        /*0042*/ 	.short	0x0028
        /*0044*/ 	.byte	0x00, 0xf5, 0x21, 0x00


	//----- nvinfo : EIATTR_KPARAM_INFO
	.align		4
.L_15:
        /*0048*/ 	.byte	0x04, 0x17
        /*004a*/ 	.short	(.L_17 - .L_16)
.L_16:
        /*004c*/ 	.word	0x00000000
        /*0050*/ 	.short	0x0006
        /*0052*/ 	.short	0x0020
        /*0054*/ 	.byte	0x00, 0xf5, 0x21, 0x00


	//----- nvinfo : EIATTR_KPARAM_INFO
	.align		4
.L_17:
        /*0058*/ 	.byte	0x04, 0x17
        /*005a*/ 	.short	(.L_19 - .L_18)
.L_18:
        /*005c*/ 	.word	0x00000000
        /*0060*/ 	.short	0x0005
        /*0062*/ 	.short	0x0018
        /*0064*/ 	.byte	0x00, 0xf5, 0x21, 0x00


	//----- nvinfo : EIATTR_KPARAM_INFO
	.align		4
.L_19:
        /*0068*/ 	.byte	0x04, 0x17
        /*006a*/ 	.short	(.L_21 - .L_20)
.L_20:
        /*006c*/ 	.word	0x00000000
        /*0070*/ 	.short	0x0004
        /*0072*/ 	.short	0x0010
        /*0074*/ 	.byte	0x00, 0xf5, 0x21, 0x00


	//----- nvinfo : EIATTR_KPARAM_INFO
	.align		4
.L_21:
        /*0078*/ 	.byte	0x04, 0x17
        /*007a*/ 	.short	(.L_23 - .L_22)
.L_22:
        /*007c*/ 	.word	0x00000000
        /*0080*/ 	.short	0x0003
        /*0082*/ 	.short	0x000c
        /*0084*/ 	.byte	0x00, 0xf0, 0x11, 0x00


	//----- nvinfo : EIATTR_KPARAM_INFO
	.align		4
.L_23:
        /*0088*/ 	.byte	0x04, 0x17
        /*008a*/ 	.short	(.L_25 - .L_24)
.L_24:
        /*008c*/ 	.word	0x00000000
        /*0090*/ 	.short	0x0002
        /*0092*/ 	.short	0x0008
        /*0094*/ 	.byte	0x00, 0xf0, 0x11, 0x00


	//----- nvinfo : EIATTR_KPARAM_INFO
	.align		4
.L_25:
        /*0098*/ 	.byte	0x04, 0x17
        /*009a*/ 	.short	(.L_27 - .L_26)
.L_26:
        /*009c*/ 	.word	0x00000000
        /*00a0*/ 	.short	0x0001
        /*00a2*/ 	.short	0x0004
        /*00a4*/ 	.byte	0x00, 0xf0, 0x11, 0x00


	//----- nvinfo : EIATTR_KPARAM_INFO
	.align		4
.L_27:
        /*00a8*/ 	.byte	0x04, 0x17
        /*00aa*/ 	.short	(.L_29 - .L_28)
.L_28:
        /*00ac*/ 	.word	0x00000000
        /*00b0*/ 	.short	0x0000
        /*00b2*/ 	.short	0x0000
        /*00b4*/ 	.byte	0x00, 0xf0, 0x11, 0x00


	//----- nvinfo : EIATTR_SPARSE_MMA_MASK
	.align		4
.L_29:
        /*00b8*/ 	.byte	0x03, 0x50
        /*00ba*/ 	.short	0x0000


	//----- nvinfo : EIATTR_MAXREG_COUNT
	.align		4
        /*00bc*/ 	.byte	0x03, 0x1b
        /*00be*/ 	.short	0x00ff


	//----- nvinfo : EIATTR_MERCURY_ISA_VERSION
	.align		4
        /*00c0*/ 	.byte	0x03, 0x5f
        /*00c2*/ 	.short	0x0101


	//----- nvinfo : EIATTR_VRC_CTA_INIT_COUNT
	.align		4
        /*00c4*/ 	.byte	0x02, 0x4a
	.zero		1
	.zero		1


	//----- nvinfo : EIATTR_EXIT_INSTR_OFFSETS
	.align		4
        /*00c8*/ 	.byte	0x04, 0x1c
        /*00ca*/ 	.short	(.L_31 - .L_30)


	//   ....[0]....
.L_30:
        /*00cc*/ 	.word	0x00000010


	//----- nvinfo : EIATTR_CBANK_PARAM_SIZE
	.align		4
.L_31:
        /*00d0*/ 	.byte	0x03, 0x19
        /*00d2*/ 	.short	0x0048


	//----- nvinfo : EIATTR_PARAM_CBANK
	.align		4
        /*00d4*/ 	.byte	0x04, 0x0a
        /*00d6*/ 	.short	(.L_33 - .L_32)
	.align		4
.L_32:
        /*00d8*/ 	.word	index@(.nv.constant0._Z4k_ttiiiiPKiS0_S0_S0_S0_PKdPd)
        /*00dc*/ 	.short	0x0380
        /*00de*/ 	.short	0x0048


	//----- nvinfo : EIATTR_SW_WAR
	.align		4
.L_33:
        /*00e0*/ 	.byte	0x04, 0x36
        /*00e2*/ 	.short	(.L_35 - .L_34)
.L_34:
        /*00e4*/ 	.word	0x00000008
.L_35:


//--------------------- .nv.callgraph             --------------------------
	.section	.nv.callgraph,"",@"SHT_CUDA_CALLGRAPH"
	.align	4
	.sectionentsize	8
	.align		4
        /*0000*/ 	.word	0x00000000
	.align		4
        /*0004*/ 	.word	0xffffffff
	.align		4
        /*0008*/ 	.word	0x00000000
	.align		4
        /*000c*/ 	.word	0xfffffffe
	.align		4
        /*0010*/ 	.word	0x00000000
	.align		4
        /*0014*/ 	.word	0xfffffffd
	.align		4
        /*0018*/ 	.word	0x00000000
	.align		4
        /*001c*/ 	.word	0xfffffffc


//--------------------- .text._Z4k_ttiiiiPKiS0_S0_S0_S0_PKdPd --------------------------
	.section	.text._Z4k_ttiiiiPKiS0_S0_S0_S0_PKdPd,"ax",@progbits
	.align	128
        .global         _Z4k_ttiiiiPKiS0_S0_S0_S0_PKdPd
        .type           _Z4k_ttiiiiPKiS0_S0_S0_S0_PKdPd,@function
        .size           _Z4k_ttiiiiPKiS0_S0_S0_S0_PKdPd,(.L_x_1 - _Z4k_ttiiiiPKiS0_S0_S0_S0_PKdPd)
        .other          _Z4k_ttiiiiPKiS0_S0_S0_S0_PKdPd,@"STO_CUDA_ENTRY STV_DEFAULT"
_Z4k_ttiiiiPKiS0_S0_S0_S0_PKdPd:
.text._Z4k_ttiiiiPKiS0_S0_S0_S0_PKdPd:
[----:B------:R-:W-:Y:S01]  /*0000*/  LDC R1, c[0x0][0x37c] ;  /* 0x0000df00ff017b82 */ /* 0x000fe20000000800 */
[----:B------:R-:W-:Y:S05]  /*0010*/  EXIT ;  /* 0x000000000000794d */ /* 0x000fea0003800000 */
.L_x_0:
[----:B------:R-:W-:-:S00]  /*0020*/  BRA `(.L_x_0) ;  /* 0xfffffffc00fc7947 */ /* 0x000fc0000383ffff */
[----:B------:R-:W-:-:S00]  /*0030*/  NOP ;  /* 0x0000000000007918 */ /* 0x000fc00000000000 */
        /* <DEDUP_REMOVED lines=12> */
.L_x_1:


//--------------------- .nv.shared.reserved.0     --------------------------
	.section	.nv.shared.reserved.0,"aw",@nobits
	.weak		__nv_reservedSMEM_offset_0_alias
	.size		__nv_reservedSMEM_offset_0_alias, 0, 64
	.other		__nv_reservedSMEM_offset_0_alias,@"STO_CUDA_RESERVED_SHARED STV_DEFAULT"
__nv_reservedSMEM_offset_0_alias:
	.zero		0
	.zero		64


//--------------------- .nv.constant0._Z4k_ttiiiiPKiS0_S0_S0_S0_PKdPd --------------------------
	.section	.nv.constant0._Z4k_ttiiiiPKiS0_S0_S0_S0_PKdPd,"a",@progbits
	.sectionflags	@""
	.align	4
.nv.constant0._Z4k_ttiiiiPKiS0_S0_S0_S0_PKdPd:
	.zero		968


//--------------------- SYMBOLS --------------------------

	.type		.nv.reservedSmem.offset0,@object
	.size		.nv.reservedSmem.offset0,0x4
